//
// Generated by NVIDIA NVVM Compiler
//
// Compiler Build ID: CL-36424714
// Cuda compilation tools, release 13.0, V13.0.88
// Based on NVVM 20.0.0
//

.version 9.0
.target sm_100
.address_size 64

	// .globl	_Z7other_1v

.visible .entry _Z7other_1v()
{


	ret;

}
	// .globl	_Z7other_2v
.visible .entry _Z7other_2v()
{


	ret;

}
	// .globl	_Z9reproducev
.visible .entry _Z9reproducev()
{


	ret;

}


// ===== COMPILED SASS (sm_100) =====

	.target	sm_100

	.elftype	@"ET_EXEC"


//--------------------- .note.nv.tkinfo           --------------------------
	.section	.note.nv.tkinfo,"",@"SHT_NOTE"
	.sectionflags	@"SHF_NOTE_NV_TKINFO"
	.tkinfo
        /*0018*/ 	.word	0x00000002
        /*0030*/ 	.string	""
        /*0030*/ 	.string	"ptxas"
        /*0030*/ 	.string	"Cuda compilation tools, release 13.0, V13.0.88"
        /*0030*/ 	.string	"Build cuda_13.0.r13.0/compiler.36424714_0"
        /*0030*/ 	.string	"-arch sm_100 -m 64 "



//--------------------- .note.nv.cuinfo           --------------------------
	.section	.note.nv.cuinfo,"",@"SHT_NOTE"
	.sectionflags	@"SHF_NOTE_NV_CUINFO"
        /*0018*/ 	.short	0x0002
        /*001a*/ 	.short	0x0064
        /*001c*/ 	.short	0x0082
	.zero		2


//--------------------- .nv.info                  --------------------------
	.section	.nv.info,"",@"SHT_CUDA_INFO"
	.align	4


	//----- nvinfo : EIATTR_REGCOUNT
	.align		4
        /*0000*/ 	.byte	0x04, 0x2f
        /*0002*/ 	.short	(.L_1 - .L_0)
	.align		4
.L_0:
        /*0004*/ 	.word	index@(_Z7other_1v)
        /*0008*/ 	.word	0x00000004


	//----- nvinfo : EIATTR_FRAME_SIZE
	.align		4
.L_1:
        /*000c*/ 	.byte	0x04, 0x11
        /*000e*/ 	.short	(.L_3 - .L_2)
	.align		4
.L_2:
        /*0010*/ 	.word	index@(_Z7other_1v)
        /*0014*/ 	.word	0x00000000


	//----- nvinfo : EIATTR_REGCOUNT
	.align		4
.L_3:
        /*0018*/ 	.byte	0x04, 0x2f
        /*001a*/ 	.short	(.L_5 - .L_4)
	.align		4
.L_4:
        /*001c*/ 	.word	index@(_Z7other_2v)
        /*0020*/ 	.word	0x00000004


	//----- nvinfo : EIATTR_FRAME_SIZE
	.align		4
.L_5:
        /*0024*/ 	.byte	0x04, 0x11
        /*0026*/ 	.short	(.L_7 - .L_6)
	.align		4
.L_6:
        /*0028*/ 	.word	index@(_Z7other_2v)
        /*002c*/ 	.word	0x00000000


	//----- nvinfo : EIATTR_REGCOUNT
	.align		4
.L_7:
        /*0030*/ 	.byte	0x04, 0x2f
        /*0032*/ 	.short	(.L_9 - .L_8)
	.align		4
.L_8:
        /*0034*/ 	.word	index@(_Z9reproducev)
        /*0038*/ 	.word	0x00000004


	//----- nvinfo : EIATTR_FRAME_SIZE
	.align		4
.L_9:
        /*003c*/ 	.byte	0x04, 0x11
        /*003e*/ 	.short	(.L_11 - .L_10)
	.align		4
.L_10:
        /*0040*/ 	.word	index@(_Z9reproducev)
        /*0044*/ 	.word	0x00000000


	//----- nvinfo : EIATTR_MIN_STACK_SIZE
	.align		4
.L_11:
        /*0048*/ 	.byte	0x04, 0x12
        /*004a*/ 	.short	(.L_13 - .L_12)
	.align		4
.L_12:
        /*004c*/ 	.word	index@(_Z9reproducev)
        /*0050*/ 	.word	0x00000000


	//----- nvinfo : EIATTR_MIN_STACK_SIZE
	.align		4
.L_13:
        /*0054*/ 	.byte	0x04, 0x12
        /*0056*/ 	.short	(.L_15 - .L_14)
	.align		4
.L_14:
        /*0058*/ 	.word	index@(_Z7other_2v)
        /*005c*/ 	.word	0x00000000


	//----- nvinfo : EIATTR_MIN_STACK_SIZE
	.align		4
.L_15:
        /*0060*/ 	.byte	0x04, 0x12
        /*0062*/ 	.short	(.L_17 - .L_16)
	.align		4
.L_16:
        /*0064*/ 	.word	index@(_Z7other_1v)
        /*0068*/ 	.word	0x00000000
.L_17:


//--------------------- .nv.compat                --------------------------
	.section	.nv.compat,"",@"SHT_CUDA_COMPAT_INFO"
	.align	4
        /*0000*/ 	.byte	0x02, 0x09, 0x00, 0x00, 0x02, 0x02, 0x01, 0x00, 0x02, 0x05, 0x05, 0x00, 0x03, 0x07, 0x01, 0x01
        /*0010*/ 	.byte	0x02, 0x03, 0x00, 0x00, 0x02, 0x06, 0x01, 0x00, 0x04, 0x0b, 0x08, 0x00, 0x09, 0x00, 0x00, 0x00
        /*0020*/ 	.byte	0x00, 0x00, 0x00, 0x00


//--------------------- .nv.info._Z9reproducev    --------------------------
	.section	.nv.info._Z9reproducev,"",@"SHT_CUDA_INFO"
	.sectionflags	@""
	.align	4


	//----- nvinfo : EIATTR_CUDA_API_VERSION
	.align		4
        /*0000*/ 	.byte	0x04, 0x37
        /*0002*/ 	.short	(.L_19 - .L_18)
.L_18:
        /*0004*/ 	.word	0x00000082


	//----- nvinfo : EIATTR_SPARSE_MMA_MASK
	.align		4
.L_19:
        /*0008*/ 	.byte	0x03, 0x50
        /*000a*/ 	.short	0x0000


	//----- nvinfo : EIATTR_MAXREG_COUNT
	.align		4
        /*000c*/ 	.byte	0x03, 0x1b
        /*000e*/ 	.short	0x00ff


	//----- nvinfo : EIATTR_MERCURY_ISA_VERSION
	.align		4
        /*0010*/ 	.byte	0x03, 0x5f
        /*0012*/ 	.short	0x0101


	//----- nvinfo : EIATTR_VRC_CTA_INIT_COUNT
	.align		4
        /*0014*/ 	.byte	0x02, 0x4a
	.zero		1
	.zero		1


	//----- nvinfo : EIATTR_EXIT_INSTR_OFFSETS
	.align		4
        /*0018*/ 	.byte	0x04, 0x1c
        /*001a*/ 	.short	(.L_21 - .L_20)


	//   ....[0]....
.L_20:
        /*001c*/ 	.word	0x00000010


	//----- nvinfo : EIATTR_SW_WAR
	.align		4
.L_21:
        /*0020*/ 	.byte	0x04, 0x36
        /*0022*/ 	.short	(.L_23 - .L_22)
.L_22:
        /*0024*/ 	.word	0x00000008
.L_23:


//--------------------- .nv.info._Z7other_2v      --------------------------
	.section	.nv.info._Z7other_2v,"",@"SHT_CUDA_INFO"
	.sectionflags	@""
	.align	4


	//----- nvinfo : EIATTR_CUDA_API_VERSION
	.align		4
        /*0000*/ 	.byte	0x04, 0x37
        /*0002*/ 	.short	(.L_25 - .L_24)
.L_24:
        /*0004*/ 	.word	0x00000082


	//----- nvinfo : EIATTR_SPARSE_MMA_MASK
	.align		4
.L_25:
        /*0008*/ 	.byte	0x03, 0x50
        /*000a*/ 	.short	0x0000


	//----- nvinfo : EIATTR_MAXREG_COUNT
	.align		4
        /*000c*/ 	.byte	0x03, 0x1b
        /*000e*/ 	.short	0x00ff


	//----- nvinfo : EIATTR_MERCURY_ISA_VERSION
	.align		4
        /*0010*/ 	.byte	0x03, 0x5f
        /*0012*/ 	.short	0x0101


	//----- nvinfo : EIATTR_VRC_CTA_INIT_COUNT
	.align		4
        /*0014*/ 	.byte	0x02, 0x4a
	.zero		1
	.zero		1


	//----- nvinfo : EIATTR_EXIT_INSTR_OFFSETS
	.align		4
        /*0018*/ 	.byte	0x04, 0x1c
        /*001a*/ 	.short	(.L_27 - .L_26)


	//   ....[0]....
.L_26:
        /*001c*/ 	.word	0x00000010


	//----- nvinfo : EIATTR_SW_WAR
	.align		4
.L_27:
        /*0020*/ 	.byte	0x04, 0x36
        /*0022*/ 	.short	(.L_29 - .L_28)
.L_28:
        /*0024*/ 	.word	0x00000008
.L_29:


//--------------------- .nv.info._Z7other_1v      --------------------------
	.section	.nv.info._Z7other_1v,"",@"SHT_CUDA_INFO"
	.sectionflags	@""
	.align	4


	//----- nvinfo : EIATTR_CUDA_API_VERSION
	.align		4
        /*0000*/ 	.byte	0x04, 0x37
        /*0002*/ 	.short	(.L_31 - .L_30)
.L_30:
        /*0004*/ 	.word	0x00000082


	//----- nvinfo : EIATTR_SPARSE_MMA_MASK
	.align		4
.L_31:
        /*0008*/ 	.byte	0x03, 0x50
        /*000a*/ 	.short	0x0000


	//----- nvinfo : EIATTR_MAXREG_COUNT
	.align		4
        /*000c*/ 	.byte	0x03, 0x1b
        /*000e*/ 	.short	0x00ff


	//----- nvinfo : EIATTR_MERCURY_ISA_VERSION
	.align		4
        /*0010*/ 	.byte	0x03, 0x5f
        /*0012*/ 	.short	0x0101


	//----- nvinfo : EIATTR_VRC_CTA_INIT_COUNT
	.align		4
        /*0014*/ 	.byte	0x02, 0x4a
	.zero		1
	.zero		1


	//----- nvinfo : EIATTR_EXIT_INSTR_OFFSETS
	.align		4
        /*0018*/ 	.byte	0x04, 0x1c
        /*001a*/ 	.short	(.L_33 - .L_32)


	//   ....[0]....
.L_32:
        /*001c*/ 	.word	0x00000010


	//----- nvinfo : EIATTR_SW_WAR
	.align		4
.L_33:
        /*0020*/ 	.byte	0x04, 0x36
        /*0022*/ 	.short	(.L_35 - .L_34)
.L_34:
        /*0024*/ 	.word	0x00000008
.L_35:


//--------------------- .nv.callgraph             --------------------------
	.section	.nv.callgraph,"",@"SHT_CUDA_CALLGRAPH"
	.align	4
	.sectionentsize	8
	.align		4
        /*0000*/ 	.word	0x00000000
	.align		4
        /*0004*/ 	.word	0xffffffff
	.align		4
        /*0008*/ 	.word	0x00000000
	.align		4
        /*000c*/ 	.word	0xfffffffe
	.align		4
        /*0010*/ 	.word	0x00000000
	.align		4
        /*0014*/ 	.word	0xfffffffd
	.align		4
        /*0018*/ 	.word	0x00000000
	.align		4
        /*001c*/ 	.word	0xfffffffc


//--------------------- .text._Z9reproducev       --------------------------
	.section	.text._Z9reproducev,"ax",@progbits
	.align	128
        .global         _Z9reproducev
        .type           _Z9reproducev,@function
        .size           _Z9reproducev,(.L_x_3 - _Z9reproducev)
        .other          _Z9reproducev,@"STO_CUDA_ENTRY STV_DEFAULT"
_Z9reproducev:
.text._Z9reproducev:
[----:B------:R-:W-:Y:S01]  /*0000*/  LDC R1, c[0x0][0x37c] ;  /* 0x0000df00ff017b82 */ /* 0x000fe20000000800 */
[----:B------:R-:W-:Y:S05]  /*0010*/  EXIT ;  /* 0x000000000000794d */ /* 0x000fea0003800000 */
.L_x_0:
[----:B------:R-:W-:-:S00]  /*0020*/  BRA `(.L_x_0) ;  /* 0xfffffffc00fc7947 */ /* 0x000fc0000383ffff */
[----:B------:R-:W-:-:S00]  /*0030*/  NOP ;  /* 0x0000000000007918 */ /* 0x000fc00000000000 */
        /* <DEDUP_REMOVED lines=12> */
.L_x_3:


//--------------------- .text._Z7other_2v         --------------------------
	.section	.text._Z7other_2v,"ax",@progbits
	.align	128
        .global         _Z7other_2v
        .type           _Z7other_2v,@function
        .size           _Z7other_2v,(.L_x_4 - _Z7other_2v)
        .other          _Z7other_2v,@"STO_CUDA_ENTRY STV_DEFAULT"
_Z7other_2v:
.text._Z7other_2v:
[----:B------:R-:W-:Y:S01]  /*0000*/  LDC R1, c[0x0][0x37c] ;  /* 0x0000df00ff017b82 */ /* 0x000fe20000000800 */
[----:B------:R-:W-:Y:S05]  /*0010*/  EXIT ;  /* 0x000000000000794d */ /* 0x000fea0003800000 */
.L_x_1:
        /* <DEDUP_REMOVED lines=14> */
.L_x_4:


//--------------------- .text._Z7other_1v         --------------------------
	.section	.text._Z7other_1v,"ax",@progbits
	.align	128
        .global         _Z7other_1v
        .type           _Z7other_1v,@function
        .size           _Z7other_1v,(.L_x_5 - _Z7other_1v)
        .other          _Z7other_1v,@"STO_CUDA_ENTRY STV_DEFAULT"
_Z7other_1v:
.text._Z7other_1v:
[----:B------:R-:W-:Y:S01]  /*0000*/  LDC R1, c[0x0][0x37c] ;  /* 0x0000df00ff017b82 */ /* 0x000fe20000000800 */
[----:B------:R-:W-:Y:S05]  /*0010*/  EXIT ;  /* 0x000000000000794d */ /* 0x000fea0003800000 */
.L_x_2:
        /* <DEDUP_REMOVED lines=14> */
.L_x_5:


//--------------------- .nv.shared.reserved.0     --------------------------
	.section	.nv.shared.reserved.0,"aw",@nobits
	.weak		__nv_reservedSMEM_offset_0_alias
	.size		__nv_reservedSMEM_offset_0_alias, 0, 64
	.other		__nv_reservedSMEM_offset_0_alias,@"STO_CUDA_RESERVED_SHARED STV_DEFAULT"
__nv_reservedSMEM_offset_0_alias:
	.zero		0
	.zero		64


//--------------------- .nv.constant0._Z9reproducev --------------------------
	.section	.nv.constant0._Z9reproducev,"a",@progbits
	.sectionflags	@""
	.align	4
.nv.constant0._Z9reproducev:
	.zero		896


//--------------------- .nv.constant0._Z7other_2v --------------------------
	.section	.nv.constant0._Z7other_2v,"a",@progbits
	.sectionflags	@""
	.align	4
.nv.constant0._Z7other_2v:
	.zero		896


//--------------------- .nv.constant0._Z7other_1v --------------------------
	.section	.nv.constant0._Z7other_1v,"a",@progbits
	.sectionflags	@""
	.align	4
.nv.constant0._Z7other_1v:
	.zero		896


//--------------------- SYMBOLS --------------------------

	.type		.nv.reservedSmem.offset0,@object
	.size		.nv.reservedSmem.offset0,0x4
